//
// Generated by NVIDIA NVVM Compiler
//
// Compiler Build ID: CL-36424714
// Cuda compilation tools, release 13.0, V13.0.88
// Based on NVVM 20.0.0
//

.version 9.0
.target sm_100
.address_size 64

	// .globl	_Z17collatzCUDAKernelPyS_i

.visible .entry _Z17collatzCUDAKernelPyS_i(
	.param .u64 .ptr .align 1 _Z17collatzCUDAKernelPyS_i_param_0,
	.param .u64 .ptr .align 1 _Z17collatzCUDAKernelPyS_i_param_1,
	.param .u32 _Z17collatzCUDAKernelPyS_i_param_2
)
{
	.reg .pred 	%p<4>;
	.reg .b32 	%r<6>;
	.reg .b64 	%rd<24>;

	ld.param.u64 	%rd11, [_Z17collatzCUDAKernelPyS_i_param_0];
	ld.param.u64 	%rd10, [_Z17collatzCUDAKernelPyS_i_param_1];
	ld.param.u32 	%r2, [_Z17collatzCUDAKernelPyS_i_param_2];
	cvta.to.global.u64 	%rd12, %rd11;
	mov.u32 	%r3, %ntid.x;
	mov.u32 	%r4, %ctaid.x;
	mov.u32 	%r5, %tid.x;
	mad.lo.s32 	%r1, %r3, %r4, %r5;
	mul.wide.s32 	%rd13, %r1, 8;
	add.s64 	%rd14, %rd12, %rd13;
	ld.global.u64 	%rd19, [%rd14];
	setp.ge.s32 	%p1, %r1, %r2;
	@%p1 bra 	$L__BB0_6;
	mov.u64 	%rd20, %rd19;
$L__BB0_2:
	and.b64  	%rd15, %rd20, 1;
	setp.eq.b64 	%p2, %rd15, 1;
	@%p2 bra 	$L__BB0_4;
	shr.u64 	%rd20, %rd20, 1;
	bra.uni 	$L__BB0_5;
$L__BB0_4:
	mad.lo.s64 	%rd20, %rd20, 3, 1;
	max.u64 	%rd19, %rd20, %rd19;
$L__BB0_5:
	setp.gt.u64 	%p3, %rd20, 1;
	@%p3 bra 	$L__BB0_2;
$L__BB0_6:
	cvta.to.global.u64 	%rd16, %rd10;
	add.s64 	%rd18, %rd16, %rd13;
	st.global.u64 	[%rd18], %rd19;
	ret;

}


// ===== COMPILED SASS (sm_100) =====

	.target	sm_100

	.elftype	@"ET_EXEC"


//--------------------- .note.nv.tkinfo           --------------------------
	.section	.note.nv.tkinfo,"",@"SHT_NOTE"
	.sectionflags	@"SHF_NOTE_NV_TKINFO"
	.tkinfo
        /*0018*/ 	.word	0x00000002
        /*0030*/ 	.string	""
        /*0030*/ 	.string	"ptxas"
        /*0030*/ 	.string	"Cuda compilation tools, release 13.0, V13.0.88"
        /*0030*/ 	.string	"Build cuda_13.0.r13.0/compiler.36424714_0"
        /*0030*/ 	.string	"-arch sm_100 -m 64 "



//--------------------- .note.nv.cuinfo           --------------------------
	.section	.note.nv.cuinfo,"",@"SHT_NOTE"
	.sectionflags	@"SHF_NOTE_NV_CUINFO"
        /*0018*/ 	.short	0x0002
        /*001a*/ 	.short	0x0064
        /*001c*/ 	.short	0x0082
	.zero		2


//--------------------- .nv.info                  --------------------------
	.section	.nv.info,"",@"SHT_CUDA_INFO"
	.align	4


	//----- nvinfo : EIATTR_REGCOUNT
	.align		4
        /*0000*/ 	.byte	0x04, 0x2f
        /*0002*/ 	.short	(.L_1 - .L_0)
	.align		4
.L_0:
        /*0004*/ 	.word	index@(_Z17collatzCUDAKernelPyS_i)
        /*0008*/ 	.word	0x0000000c


	//----- nvinfo : EIATTR_FRAME_SIZE
	.align		4
.L_1:
        /*000c*/ 	.byte	0x04, 0x11
        /*000e*/ 	.short	(.L_3 - .L_2)
	.align		4
.L_2:
        /*0010*/ 	.word	index@(_Z17collatzCUDAKernelPyS_i)
        /*0014*/ 	.word	0x00000000


	//----- nvinfo : EIATTR_MIN_STACK_SIZE
	.align		4
.L_3:
        /*0018*/ 	.byte	0x04, 0x12
        /*001a*/ 	.short	(.L_5 - .L_4)
	.align		4
.L_4:
        /*001c*/ 	.word	index@(_Z17collatzCUDAKernelPyS_i)
        /*0020*/ 	.word	0x00000000
.L_5:


//--------------------- .nv.compat                --------------------------
	.section	.nv.compat,"",@"SHT_CUDA_COMPAT_INFO"
	.align	4
        /*0000*/ 	.byte	0x02, 0x09, 0x00, 0x00, 0x02, 0x02, 0x01, 0x00, 0x02, 0x05, 0x05, 0x00, 0x03, 0x07, 0x01, 0x01
        /*0010*/ 	.byte	0x02, 0x03, 0x00, 0x00, 0x02, 0x06, 0x01, 0x00, 0x04, 0x0b, 0x08, 0x00, 0x09, 0x00, 0x00, 0x00
        /*0020*/ 	.byte	0x00, 0x00, 0x00, 0x00


//--------------------- .nv.info._Z17collatzCUDAKernelPyS_i --------------------------
	.section	.nv.info._Z17collatzCUDAKernelPyS_i,"",@"SHT_CUDA_INFO"
	.sectionflags	@""
	.align	4


	//----- nvinfo : EIATTR_CUDA_API_VERSION
	.align		4
        /*0000*/ 	.byte	0x04, 0x37
        /*0002*/ 	.short	(.L_7 - .L_6)
.L_6:
        /*0004*/ 	.word	0x00000082


	//----- nvinfo : EIATTR_KPARAM_INFO
	.align		4
.L_7:
        /*0008*/ 	.byte	0x04, 0x17
        /*000a*/ 	.short	(.L_9 - .L_8)
.L_8:
        /*000c*/ 	.word	0x00000000
        /*0010*/ 	.short	0x0002
        /*0012*/ 	.short	0x0010
        /*0014*/ 	.byte	0x00, 0xf0, 0x11, 0x00


	//----- nvinfo : EIATTR_KPARAM_INFO
	.align		4
.L_9:
        /*0018*/ 	.byte	0x04, 0x17
        /*001a*/ 	.short	(.L_11 - .L_10)
.L_10:
        /*001c*/ 	.word	0x00000000
        /*0020*/ 	.short	0x0001
        /*0022*/ 	.short	0x0008
        /*0024*/ 	.byte	0x00, 0xf5, 0x21, 0x00


	//----- nvinfo : EIATTR_KPARAM_INFO
	.align		4
.L_11:
        /*0028*/ 	.byte	0x04, 0x17
        /*002a*/ 	.short	(.L_13 - .L_12)
.L_12:
        /*002c*/ 	.word	0x00000000
        /*0030*/ 	.short	0x0000
        /*0032*/ 	.short	0x0000
        /*0034*/ 	.byte	0x00, 0xf5, 0x21, 0x00


	//----- nvinfo : EIATTR_SPARSE_MMA_MASK
	.align		4
.L_13:
        /*0038*/ 	.byte	0x03, 0x50
        /*003a*/ 	.short	0x0000


	//----- nvinfo : EIATTR_MAXREG_COUNT
	.align		4
        /*003c*/ 	.byte	0x03, 0x1b
        /*003e*/ 	.short	0x00ff


	//----- nvinfo : EIATTR_MERCURY_ISA_VERSION
	.align		4
        /*0040*/ 	.byte	0x03, 0x5f
        /*0042*/ 	.short	0x0101


	//----- nvinfo : EIATTR_VRC_CTA_INIT_COUNT
	.align		4
        /*0044*/ 	.byte	0x02, 0x4a
	.zero		1
	.zero		1


	//----- nvinfo : EIATTR_EXIT_INSTR_OFFSETS
	.align		4
        /*0048*/ 	.byte	0x04, 0x1c
        /*004a*/ 	.short	(.L_15 - .L_14)


	//   ....[0]....
.L_14:
        /*004c*/ 	.word	0x00000270


	//----- nvinfo : EIATTR_CRS_STACK_SIZE
	.align		4
.L_15:
        /*0050*/ 	.byte	0x04, 0x1e
        /*0052*/ 	.short	(.L_17 - .L_16)
.L_16:
        /*0054*/ 	.word	0x00000000


	//----- nvinfo : EIATTR_CBANK_PARAM_SIZE
	.align		4
.L_17:
        /*0058*/ 	.byte	0x03, 0x19
        /*005a*/ 	.short	0x0014


	//----- nvinfo : EIATTR_PARAM_CBANK
	.align		4
        /*005c*/ 	.byte	0x04, 0x0a
        /*005e*/ 	.short	(.L_19 - .L_18)
	.align		4
.L_18:
        /*0060*/ 	.word	index@(.nv.constant0._Z17collatzCUDAKernelPyS_i)
        /*0064*/ 	.short	0x0380
        /*0066*/ 	.short	0x0014


	//----- nvinfo : EIATTR_SW_WAR
	.align		4
.L_19:
        /*0068*/ 	.byte	0x04, 0x36
        /*006a*/ 	.short	(.L_21 - .L_20)
.L_20:
        /*006c*/ 	.word	0x00000008
.L_21:


//--------------------- .nv.callgraph             --------------------------
	.section	.nv.callgraph,"",@"SHT_CUDA_CALLGRAPH"
	.align	4
	.sectionentsize	8
	.align		4
        /*0000*/ 	.word	0x00000000
	.align		4
        /*0004*/ 	.word	0xffffffff
	.align		4
        /*0008*/ 	.word	0x00000000
	.align		4
        /*000c*/ 	.word	0xfffffffe
	.align		4
        /*0010*/ 	.word	0x00000000
	.align		4
        /*0014*/ 	.word	0xfffffffd
	.align		4
        /*0018*/ 	.word	0x00000000
	.align		4
        /*001c*/ 	.word	0xfffffffc


//--------------------- .text._Z17collatzCUDAKernelPyS_i --------------------------
	.section	.text._Z17collatzCUDAKernelPyS_i,"ax",@progbits
	.align	128
        .global         _Z17collatzCUDAKernelPyS_i
        .type           _Z17collatzCUDAKernelPyS_i,@function
        .size           _Z17collatzCUDAKernelPyS_i,(.L_x_4 - _Z17collatzCUDAKernelPyS_i)
        .other          _Z17collatzCUDAKernelPyS_i,@"STO_CUDA_ENTRY STV_DEFAULT"
_Z17collatzCUDAKernelPyS_i:
.text._Z17collatzCUDAKernelPyS_i:
[----:B------:R-:W-:Y:S01]  /*0000*/  LDC R1, c[0x0][0x37c] ;  /* 0x0000df00ff017b82 */ /* 0x000fe20000000800 */
[----:B------:R-:W0:Y:S07]  /*0010*/  S2R R7, SR_CTAID.X ;  /* 0x0000000000077919 */ /* 0x000e2e0000002500 */
[----:B------:R-:W1:Y:S01]  /*0020*/  LDC.64 R2, c[0x0][0x380] ;  /* 0x0000e000ff027b82 */ /* 0x000e620000000a00 */
[----:B------:R-:W0:Y:S01]  /*0030*/  LDCU UR6, c[0x0][0x360] ;  /* 0x00006c00ff0677ac */ /* 0x000e220008000800 */
[----:B------:R-:W0:Y:S01]  /*0040*/  S2R R0, SR_TID.X ;  /* 0x0000000000007919 */ /* 0x000e220000002100 */
[----:B------:R-:W2:Y:S05]  /*0050*/  LDCU.64 UR4, c[0x0][0x358] ;  /* 0x00006b00ff0477ac */ /* 0x000eaa0008000a00 */
[----:B------:R-:W3:Y:S01]  /*0060*/  LDC.64 R4, c[0x0][0x388] ;  /* 0x0000e200ff047b82 */ /* 0x000ee20000000a00 */
[----:B0-----:R-:W-:Y:S01]  /*0070*/  IMAD R7, R7, UR6, R0 ;  /* 0x0000000607077c24 */ /* 0x001fe2000f8e0200 */
[----:B------:R-:W0:Y:S03]  /*0080*/  LDCU UR6, c[0x0][0x390] ;  /* 0x00007200ff0677ac */ /* 0x000e260008000800 */
[----:B-1----:R-:W-:-:S05]  /*0090*/  IMAD.WIDE R2, R7, 0x8, R2 ;  /* 0x0000000807027825 */ /* 0x002fca00078e0202 */
[----:B--2---:R1:W5:Y:S01]  /*00a0*/  LDG.E.64 R8, desc[UR4][R2.64] ;  /* 0x0000000402087981 */ /* 0x004362000c1e1b00 */
[----:B------:R-:W-:Y:S01]  /*00b0*/  BSSY.RECONVERGENT B0, `(.L_x_0) ;  /* 0x0000018000007945 */ /* 0x000fe20003800200 */
[C---:B---3--:R-:W-:Y:S01]  /*00c0*/  IMAD.WIDE R4, R7.reuse, 0x8, R4 ;  /* 0x0000000807047825 */ /* 0x048fe200078e0204 */
[----:B0-----:R-:W-:-:S13]  /*00d0*/  ISETP.GE.AND P0, PT, R7, UR6, PT ;  /* 0x0000000607007c0c */ /* 0x001fda000bf06270 */
[----:B-1----:R-:W-:Y:S05]  /*00e0*/  @P0 BRA `(.L_x_1) ;  /* 0x0000000000500947 */ /* 0x002fea0003800000 */
[----:B-----5:R-:W-:Y:S02]  /*00f0*/  IMAD.MOV.U32 R0, RZ, RZ, R8 ;  /* 0x000000ffff007224 */ /* 0x020fe400078e0008 */
[----:B------:R-:W-:-:S07]  /*0100*/  IMAD.MOV.U32 R6, RZ, RZ, R9 ;  /* 0x000000ffff067224 */ /* 0x000fce00078e0009 */
.L_x_2:
[----:B------:R-:W-:-:S04]  /*0110*/  LOP3.LUT R2, R0, 0x1, RZ, 0xc0, !PT ;  /* 0x0000000100027812 */ /* 0x000fc800078ec0ff */
[----:B------:R-:W-:-:S04]  /*0120*/  ISETP.NE.U32.AND P1, PT, R2, 0x1, PT ;  /* 0x000000010200780c */ /* 0x000fc80003f25070 */
[----:B------:R-:W-:-:S13]  /*0130*/  ISETP.NE.U32.AND.EX P1, PT, RZ, RZ, PT, P1 ;  /* 0x000000ffff00720c */ /* 0x000fda0003f25110 */
[----:B------:R-:W-:Y:S02]  /*0140*/  @!P1 IMAD.MOV.U32 R2, RZ, RZ, 0x1 ;  /* 0x00000001ff029424 */ /* 0x000fe400078e00ff */
[----:B------:R-:W-:Y:S02]  /*0150*/  @!P1 IMAD.MOV.U32 R3, RZ, RZ, 0x0 ;  /* 0x00000000ff039424 */ /* 0x000fe400078e00ff */
[----:B------:R-:W-:Y:S02]  /*0160*/  @!P1 IMAD R7, R6, 0x3, RZ ;  /* 0x0000000306079824 */ /* 0x000fe400078e02ff */
[C---:B------:R-:W-:Y:S01]  /*0170*/  @!P1 IMAD.WIDE.U32 R2, R0.reuse, 0x3, R2 ;  /* 0x0000000300029825 */ /* 0x040fe200078e0002 */
[--C-:B------:R-:W-:Y:S02]  /*0180*/  @P1 SHF.R.U64 R0, R0, 0x1, R6.reuse ;  /* 0x0000000100001819 */ /* 0x100fe40000001206 */
[----:B------:R-:W-:Y:S01]  /*0190*/  @P1 SHF.R.U32.HI R6, RZ, 0x1, R6 ;  /* 0x00000001ff061819 */ /* 0x000fe20000011606 */
[----:B------:R-:W-:Y:S01]  /*01a0*/  @!P1 IMAD.IADD R6, R3, 0x1, R7 ;  /* 0x0000000103069824 */ /* 0x000fe200078e0207 */
[----:B------:R-:W-:-:S02]  /*01b0*/  @!P1 MOV R0, R2 ;  /* 0x0000000200009202 */ /* 0x000fc40000000f00 */
[-C--:B------:R-:W-:Y:S02]  /*01c0*/  @!P1 ISETP.GT.U32.AND P0, PT, R2, R8.reuse, PT ;  /* 0x000000080200920c */ /* 0x080fe40003f04070 */
[----:B------:R-:W-:Y:S02]  /*01d0*/  ISETP.GT.U32.AND P2, PT, R0, 0x1, PT ;  /* 0x000000010000780c */ /* 0x000fe40003f44070 */
[CC--:B------:R-:W-:Y:S02]  /*01e0*/  @!P1 ISETP.GT.U32.AND.EX P0, PT, R6.reuse, R9.reuse, PT, P0 ;  /* 0x000000090600920c */ /* 0x0c0fe40003f04100 */
[----:B------:R-:W-:Y:S02]  /*01f0*/  ISETP.GT.U32.AND.EX P2, PT, R6, RZ, PT, P2 ;  /* 0x000000ff0600720c */ /* 0x000fe40003f44120 */
[----:B------:R-:W-:Y:S02]  /*0200*/  @!P1 SEL R8, R2, R8, P0 ;  /* 0x0000000802089207 */ /* 0x000fe40000000000 */
[----:B------:R-:W-:-:S09]  /*0210*/  @!P1 SEL R9, R6, R9, P0 ;  /* 0x0000000906099207 */ /* 0x000fd20000000000 */
[----:B------:R-:W-:Y:S05]  /*0220*/  @P2 BRA `(.L_x_2) ;  /* 0xfffffffc00b82947 */ /* 0x000fea000383ffff */
.L_x_1:
[----:B------:R-:W-:Y:S05]  /*0230*/  BSYNC.RECONVERGENT B0 ;  /* 0x0000000000007941 */ /* 0x000fea0003800200 */
.L_x_0:
[----:B-----5:R-:W-:Y:S01]  /*0240*/  IMAD.MOV.U32 R2, RZ, RZ, R8 ;  /* 0x000000ffff027224 */ /* 0x020fe200078e0008 */
[----:B------:R-:W-:-:S05]  /*0250*/  MOV R3, R9 ;  /* 0x0000000900037202 */ /* 0x000fca0000000f00 */
[----:B------:R-:W-:Y:S01]  /*0260*/  STG.E.64 desc[UR4][R4.64], R2 ;  /* 0x0000000204007986 */ /* 0x000fe2000c101b04 */
[----:B------:R-:W-:Y:S05]  /*0270*/  EXIT ;  /* 0x000000000000794d */ /* 0x000fea0003800000 */
.L_x_3:
[----:B------:R-:W-:-:S00]  /*0280*/  BRA `(.L_x_3) ;  /* 0xfffffffc00fc7947 */ /* 0x000fc0000383ffff */
[----:B------:R-:W-:-:S00]  /*0290*/  NOP ;  /* 0x0000000000007918 */ /* 0x000fc00000000000 */
        /* <DEDUP_REMOVED lines=14> */
.L_x_4:


//--------------------- .nv.shared.reserved.0     --------------------------
	.section	.nv.shared.reserved.0,"aw",@nobits
	.weak		__nv_reservedSMEM_offset_0_alias
	.size		__nv_reservedSMEM_offset_0_alias, 0, 64
	.other		__nv_reservedSMEM_offset_0_alias,@"STO_CUDA_RESERVED_SHARED STV_DEFAULT"
__nv_reservedSMEM_offset_0_alias:
	.zero		0
	.zero		64


//--------------------- .nv.constant0._Z17collatzCUDAKernelPyS_i --------------------------
	.section	.nv.constant0._Z17collatzCUDAKernelPyS_i,"a",@progbits
	.sectionflags	@""
	.align	4
.nv.constant0._Z17collatzCUDAKernelPyS_i:
	.zero		916


//--------------------- SYMBOLS --------------------------

	.type		.nv.reservedSmem.offset0,@object
	.size		.nv.reservedSmem.offset0,0x4
